	.headerflags	@"EF_CUDA_TEXMODE_UNIFIED EF_CUDA_64BIT_ADDRESS EF_CUDA_ACCELERATORS EF_CUDA_SM90 EF_CUDA_VIRTUAL_SM(EF_CUDA_SM90)"
	.elftype	@"ET_EXEC"


//--------------------- .nv.info                  --------------------------
	.section	.nv.info,"",@"SHT_CUDA_INFO"
	.align	4


	//----- nvinfo : EIATTR_REGCOUNT
	.align		4
        /*0000*/ 	.byte	0x04, 0x2f
        /*0002*/ 	.short	(.L_1 - .L_0)
	.align		4
.L_0:
        /*0004*/ 	.word	index@(triton_poi_fused_addmm_2)
        /*0008*/ 	.word	0x0000000c


	//----- nvinfo : EIATTR_MIN_STACK_SIZE
	.align		4
.L_1:
        /*000c*/ 	.byte	0x04, 0x12
        /*000e*/ 	.short	(.L_3 - .L_2)
	.align		4
.L_2:
        /*0010*/ 	.word	index@(triton_poi_fused_addmm_2)
        /*0014*/ 	.word	0x00000000


	//----- nvinfo : EIATTR_FRAME_SIZE
	.align		4
.L_3:
        /*0018*/ 	.byte	0x04, 0x11
        /*001a*/ 	.short	(.L_5 - .L_4)
	.align		4
.L_4:
        /*001c*/ 	.word	index@(triton_poi_fused_addmm_2)
        /*0020*/ 	.word	0x00000000


	//----- nvinfo : EIATTR_MIN_STACK_SIZE
	.align		4
.L_5:
        /*0024*/ 	.byte	0x04, 0x12
        /*0026*/ 	.short	(.L_7 - .L_6)
	.align		4
.L_6:
        /*0028*/ 	.word	index@(triton_poi_fused_addmm_2)
        /*002c*/ 	.word	0x00000000
.L_7:


//--------------------- .nv.info.triton_poi_fused_addmm_2 --------------------------
	.section	.nv.info.triton_poi_fused_addmm_2,"",@"SHT_CUDA_INFO"
	.sectionflags	@""
	.align	4


	//----- nvinfo : EIATTR_CUDA_API_VERSION
	.align		4
        /*0000*/ 	.byte	0x04, 0x37
        /*0002*/ 	.short	(.L_9 - .L_8)
.L_8:
        /*0004*/ 	.word	0x0000007c


	//----- nvinfo : EIATTR_KPARAM_INFO
	.align		4
.L_9:
        /*0008*/ 	.byte	0x04, 0x17
        /*000a*/ 	.short	(.L_11 - .L_10)
.L_10:
        /*000c*/ 	.word	0x00000000
        /*0010*/ 	.short	0x0002
        /*0012*/ 	.short	0x0010
        /*0014*/ 	.byte	0x00, 0xf0, 0x11, 0x00


	//----- nvinfo : EIATTR_KPARAM_INFO
	.align		4
.L_11:
        /*0018*/ 	.byte	0x04, 0x17
        /*001a*/ 	.short	(.L_13 - .L_12)
.L_12:
        /*001c*/ 	.word	0x00000000
        /*0020*/ 	.short	0x0001
        /*0022*/ 	.short	0x0008
        /*0024*/ 	.byte	0x00, 0xf4, 0x21, 0x00


	//----- nvinfo : EIATTR_KPARAM_INFO
	.align		4
.L_13:
        /*0028*/ 	.byte	0x04, 0x17
        /*002a*/ 	.short	(.L_15 - .L_14)
.L_14:
        /*002c*/ 	.word	0x00000000
        /*0030*/ 	.short	0x0000
        /*0032*/ 	.short	0x0000
        /*0034*/ 	.byte	0x00, 0xf4, 0x21, 0x00


	//----- nvinfo : EIATTR_SPARSE_MMA_MASK
	.align		4
.L_15:
        /*0038*/ 	.byte	0x03, 0x50
        /*003a*/ 	.short	0x0000


	//----- nvinfo : EIATTR_MAXREG_COUNT
	.align		4
        /*003c*/ 	.byte	0x03, 0x1b
        /*003e*/ 	.short	0x00ff


	//----- nvinfo : EIATTR_EXIT_INSTR_OFFSETS
	.align		4
        /*0040*/ 	.byte	0x04, 0x1c
        /*0042*/ 	.short	(.L_17 - .L_16)


	//   ....[0]....
.L_16:
        /*0044*/ 	.word	0x00000180


	//   ....[1]....
        /*0048*/ 	.word	0x000001a0


	//----- nvinfo : EIATTR_REQNTID
	.align		4
.L_17:
        /*004c*/ 	.byte	0x04, 0x10
        /*004e*/ 	.short	(.L_19 - .L_18)
.L_18:
        /*0050*/ 	.word	0x00000080
        /*0054*/ 	.word	0x00000001
        /*0058*/ 	.word	0x00000001


	//----- nvinfo : EIATTR_CRS_STACK_SIZE
	.align		4
.L_19:
        /*005c*/ 	.byte	0x04, 0x1e
        /*005e*/ 	.short	(.L_21 - .L_20)
.L_20:
        /*0060*/ 	.word	0x00000000


	//----- nvinfo : EIATTR_CBANK_PARAM_SIZE
	.align		4
.L_21:
        /*0064*/ 	.byte	0x03, 0x19
        /*0066*/ 	.short	0x0014


	//----- nvinfo : EIATTR_PARAM_CBANK
	.align		4
        /*0068*/ 	.byte	0x04, 0x0a
        /*006a*/ 	.short	(.L_23 - .L_22)
	.align		4
.L_22:
        /*006c*/ 	.word	index@(.nv.constant0.triton_poi_fused_addmm_2)
        /*0070*/ 	.short	0x0210
        /*0072*/ 	.short	0x0014


	//----- nvinfo : EIATTR_SW_WAR
	.align		4
.L_23:
        /*0074*/ 	.byte	0x04, 0x36
        /*0076*/ 	.short	(.L_25 - .L_24)
.L_24:
        /*0078*/ 	.word	0x00000008
.L_25:


//--------------------- .nv.callgraph             --------------------------
	.section	.nv.callgraph,"",@"SHT_CUDA_CALLGRAPH"
	.align	4
	.sectionentsize	8
	.align		4
        /*0000*/ 	.word	0x00000000
	.align		4
        /*0004*/ 	.word	0xffffffff
	.align		4
        /*0008*/ 	.word	0x00000000
	.align		4
        /*000c*/ 	.word	0xfffffffe
	.align		4
        /*0010*/ 	.word	0x00000000
	.align		4
        /*0014*/ 	.word	0xfffffffd
	.align		4
        /*0018*/ 	.word	0x00000000
	.align		4
        /*001c*/ 	.word	0xfffffffc


//--------------------- .text.triton_poi_fused_addmm_2 --------------------------
	.section	.text.triton_poi_fused_addmm_2,"ax",@progbits
	.align	128
        .global         triton_poi_fused_addmm_2
        .type           triton_poi_fused_addmm_2,@function
        .size           triton_poi_fused_addmm_2,(.L_x_3 - triton_poi_fused_addmm_2)
        .other          triton_poi_fused_addmm_2,@"STO_CUDA_ENTRY STV_DEFAULT"
triton_poi_fused_addmm_2:
.text.triton_poi_fused_addmm_2:
[----:B------:R-:W0:Y:S02]  /*0000*/  LDC R1, c[0x0][0x28] ;  /* 0x00000a00ff017b82 */ /* 0x000e240000000800 */
[----:B------:R-:W1:Y:S01]  /*0010*/  S2R R0, SR_TID.X ;  /* 0x0000000000007919 */ /* 0x000e620000002100 */
[----:B------:R-:W2:Y:S01]  /*0020*/  LDC.64 R2, c[0x0][0x210] ;  /* 0x00008400ff027b82 */ /* 0x000ea20000000a00 */
[----:B------:R-:W-:Y:S01]  /*0030*/  ULDC.64 UR4, c[0x0][0x208] ;  /* 0x0000820000047ab9 */ /* 0x000fe20000000a00 */
[----:B------:R-:W-:Y:S01]  /*0040*/  BSSY B0, `(.L_x_0) ;  /* 0x0000012000007945 */ /* 0x000fe20003800000 */
[----:B------:R-:W3:Y:S05]  /*0050*/  S2R R7, SR_CTAID.X ;  /* 0x0000000000077919 */ /* 0x000eea0000002500 */
[----:B------:R-:W4:Y:S01]  /*0060*/  LDC.64 R4, c[0x0][0x218] ;  /* 0x00008600ff047b82 */ /* 0x000f220000000a00 */
[----:B-1----:R-:W-:-:S05]  /*0070*/  LOP3.LUT R0, R0, 0x7f, RZ, 0xc0, !PT ;  /* 0x0000007f00007812 */ /* 0x002fca00078ec0ff */
[----:B---3--:R-:W-:-:S04]  /*0080*/  IMAD R7, R7, 0x80, R0 ;  /* 0x0000008007077824 */ /* 0x008fc800078e0200 */
[C---:B------:R-:W-:Y:S01]  /*0090*/  IMAD.HI R0, R7.reuse, 0x4ec4ec4f, RZ ;  /* 0x4ec4ec4f07007827 */ /* 0x040fe200078e02ff */
[----:B------:R-:W-:-:S03]  /*00a0*/  ISETP.GE.AND P1, PT, R7, 0xd0, PT ;  /* 0x000000d00700780c */ /* 0x000fc60003f26270 */
[----:B----4-:R-:W-:Y:S01]  /*00b0*/  IMAD.WIDE R4, R7, 0x4, R4 ;  /* 0x0000000407047825 */ /* 0x010fe200078e0204 */
[----:B------:R-:W-:-:S04]  /*00c0*/  SHF.R.U32.HI R9, RZ, 0x1f, R0 ;  /* 0x0000001fff097819 */ /* 0x000fc80000011600 */
[----:B------:R-:W-:-:S05]  /*00d0*/  LEA.HI.SX32 R0, R0, R9, 0x1c ;  /* 0x0000000900007211 */ /* 0x000fca00078fe2ff */
[----:B------:R-:W-:-:S05]  /*00e0*/  IMAD R9, R0, -0x34, R7 ;  /* 0xffffffcc00097824 */ /* 0x000fca00078e0207 */
[----:B------:R-:W-:Y:S01]  /*00f0*/  ISETP.GE.AND P0, PT, R9, 0x32, PT ;  /* 0x000000320900780c */ /* 0x000fe20003f06270 */
[----:B------:R-:W-:Y:S02]  /*0100*/  IMAD R9, R0, 0x32, R9 ;  /* 0x0000003200097824 */ /* 0x000fe400078e0209 */
[----:B------:R-:W-:Y:S01]  /*0110*/  IMAD.MOV.U32 R0, RZ, RZ, RZ ;  /* 0x000000ffff007224 */ /* 0x000fe200078e00ff */
[----:B------:R-:W-:Y:S01]  /*0120*/  ISETP.LT.AND P0, PT, R7, 0xd0, !P0 ;  /* 0x000000d00700780c */ /* 0x000fe20004701270 */
[----:B--2---:R-:W-:-:S12]  /*0130*/  IMAD.WIDE R2, R9, 0x4, R2 ;  /* 0x0000000409027825 */ /* 0x004fd800078e0202 */
[----:B------:R-:W-:Y:S05]  /*0140*/  @!P0 BRA `(.L_x_1) ;  /* 0x0000000000048947 */ /* 0x000fea0003800000 */
[----:B------:R1:W5:Y:S02]  /*0150*/  LDG.E R0, desc[UR4][R2.64] ;  /* 0x0000000402007981 */ /* 0x000364000c1e1900 */
.L_x_1:
[----:B------:R-:W-:Y:S05]  /*0160*/  BSYNC B0 ;  /* 0x0000000000007941 */ /* 0x000fea0003800000 */
.L_x_0:
[----:B-1---5:R-:W-:Y:S01]  /*0170*/  SEL R3, R0, RZ, P0 ;  /* 0x000000ff00037207 */ /* 0x022fe20000000000 */
[----:B------:R-:W-:Y:S06]  /*0180*/  @P1 EXIT ;  /* 0x000000000000194d */ /* 0x000fec0003800000 */
[----:B------:R-:W-:Y:S01]  /*0190*/  STG.E desc[UR4][R4.64], R3 ;  /* 0x0000000304007986 */ /* 0x000fe2000c101904 */
[----:B------:R-:W-:Y:S05]  /*01a0*/  EXIT ;  /* 0x000000000000794d */ /* 0x000fea0003800000 */
.L_x_2:
[----:B------:R-:W-:-:S00]  /*01b0*/  BRA `(.L_x_2) ;  /* 0xfffffffc00fc7947 */ /* 0x000fc0000383ffff */
[----:B------:R-:W-:-:S00]  /*01c0*/  NOP ;  /* 0x0000000000007918 */ /* 0x000fc00000000000 */
        /* <DEDUP_REMOVED lines=11> */
.L_x_3:


//--------------------- .nv.constant0.triton_poi_fused_addmm_2 --------------------------
	.section	.nv.constant0.triton_poi_fused_addmm_2,"a",@progbits
	.sectionflags	@""
	.align	4
.nv.constant0.triton_poi_fused_addmm_2:
	.zero		548
